//
// Generated by NVIDIA NVVM Compiler
//
// Compiler Build ID: CL-36424714
// Cuda compilation tools, release 13.0, V13.0.88
// Based on NVVM 20.0.0
//

.version 9.0
.target sm_100
.address_size 64

	// .globl	_Z6matmulPfS_S_i

.visible .entry _Z6matmulPfS_S_i(
	.param .u64 .ptr .align 1 _Z6matmulPfS_S_i_param_0,
	.param .u64 .ptr .align 1 _Z6matmulPfS_S_i_param_1,
	.param .u64 .ptr .align 1 _Z6matmulPfS_S_i_param_2,
	.param .u32 _Z6matmulPfS_S_i_param_3
)
{
	.reg .pred 	%p<10>;
	.reg .b32 	%r<42>;
	.reg .b32 	%f<67>;
	.reg .b64 	%rd<67>;

	ld.param.u64 	%rd14, [_Z6matmulPfS_S_i_param_0];
	ld.param.u64 	%rd15, [_Z6matmulPfS_S_i_param_1];
	ld.param.u32 	%r19, [_Z6matmulPfS_S_i_param_3];
	cvta.to.global.u64 	%rd1, %rd15;
	cvta.to.global.u64 	%rd2, %rd14;
	mov.u32 	%r20, %ctaid.x;
	mov.u32 	%r21, %ntid.x;
	mov.u32 	%r22, %tid.x;
	mad.lo.s32 	%r1, %r20, %r21, %r22;
	mov.u32 	%r23, %ctaid.y;
	mov.u32 	%r24, %ntid.y;
	mov.u32 	%r25, %tid.y;
	mad.lo.s32 	%r26, %r23, %r24, %r25;
	max.s32 	%r27, %r1, %r26;
	setp.ge.s32 	%p1, %r27, %r19;
	@%p1 bra 	$L__BB0_13;
	mul.lo.s32 	%r3, %r19, %r26;
	and.b32  	%r4, %r19, 7;
	setp.lt.u32 	%p2, %r19, 8;
	mov.f32 	%f66, 0f00000000;
	mov.b32 	%r40, 0;
	@%p2 bra 	$L__BB0_4;
	and.b32  	%r40, %r19, 2147483640;
	neg.s32 	%r38, %r40;
	mul.wide.s32 	%rd16, %r19, 4;
	add.s64 	%rd3, %rd1, %rd16;
	shl.b32 	%r7, %r19, 3;
	mul.wide.s32 	%rd17, %r19, 8;
	add.s64 	%rd4, %rd1, %rd17;
	mul.wide.s32 	%rd18, %r19, 12;
	add.s64 	%rd5, %rd1, %rd18;
	mul.wide.s32 	%rd19, %r19, 16;
	add.s64 	%rd6, %rd1, %rd19;
	mul.wide.s32 	%rd20, %r19, 20;
	add.s64 	%rd7, %rd1, %rd20;
	mul.wide.s32 	%rd21, %r19, 24;
	add.s64 	%rd8, %rd1, %rd21;
	mul.wide.s32 	%rd22, %r19, 28;
	add.s64 	%rd9, %rd1, %rd22;
	mul.wide.u32 	%rd23, %r3, 4;
	add.s64 	%rd24, %rd23, %rd2;
	add.s64 	%rd66, %rd24, 16;
	mov.f32 	%f66, 0f00000000;
	mov.u32 	%r37, %r1;
$L__BB0_3:
	.pragma "nounroll";
	mul.wide.s32 	%rd25, %r37, 4;
	add.s64 	%rd26, %rd3, %rd25;
	add.s64 	%rd27, %rd4, %rd25;
	add.s64 	%rd28, %rd5, %rd25;
	add.s64 	%rd29, %rd6, %rd25;
	add.s64 	%rd30, %rd7, %rd25;
	add.s64 	%rd31, %rd8, %rd25;
	add.s64 	%rd32, %rd9, %rd25;
	add.s64 	%rd33, %rd1, %rd25;
	ld.global.f32 	%f16, [%rd66+-16];
	ld.global.f32 	%f17, [%rd33];
	fma.rn.f32 	%f18, %f16, %f17, %f66;
	ld.global.f32 	%f19, [%rd66+-12];
	ld.global.f32 	%f20, [%rd26];
	fma.rn.f32 	%f21, %f19, %f20, %f18;
	ld.global.f32 	%f22, [%rd66+-8];
	ld.global.f32 	%f23, [%rd27];
	fma.rn.f32 	%f24, %f22, %f23, %f21;
	ld.global.f32 	%f25, [%rd66+-4];
	ld.global.f32 	%f26, [%rd28];
	fma.rn.f32 	%f27, %f25, %f26, %f24;
	ld.global.f32 	%f28, [%rd66];
	ld.global.f32 	%f29, [%rd29];
	fma.rn.f32 	%f30, %f28, %f29, %f27;
	ld.global.f32 	%f31, [%rd66+4];
	ld.global.f32 	%f32, [%rd30];
	fma.rn.f32 	%f33, %f31, %f32, %f30;
	ld.global.f32 	%f34, [%rd66+8];
	ld.global.f32 	%f35, [%rd31];
	fma.rn.f32 	%f36, %f34, %f35, %f33;
	ld.global.f32 	%f37, [%rd66+12];
	ld.global.f32 	%f38, [%rd32];
	fma.rn.f32 	%f66, %f37, %f38, %f36;
	add.s32 	%r38, %r38, 8;
	add.s32 	%r37, %r37, %r7;
	add.s64 	%rd66, %rd66, 32;
	setp.ne.s32 	%p3, %r38, 0;
	@%p3 bra 	$L__BB0_3;
$L__BB0_4:
	setp.eq.s32 	%p4, %r4, 0;
	@%p4 bra 	$L__BB0_12;
	and.b32  	%r13, %r19, 3;
	setp.lt.u32 	%p5, %r4, 4;
	@%p5 bra 	$L__BB0_7;
	add.s32 	%r29, %r40, %r3;
	mul.wide.u32 	%rd34, %r29, 4;
	add.s64 	%rd35, %rd2, %rd34;
	ld.global.f32 	%f40, [%rd35];
	mad.lo.s32 	%r30, %r40, %r19, %r1;
	mul.wide.s32 	%rd36, %r30, 4;
	add.s64 	%rd37, %rd1, %rd36;
	ld.global.f32 	%f41, [%rd37];
	fma.rn.f32 	%f42, %f40, %f41, %f66;
	cvt.u64.u32 	%rd38, %r3;
	cvt.u64.u32 	%rd39, %r40;
	add.s64 	%rd40, %rd39, %rd38;
	shl.b64 	%rd41, %rd40, 2;
	add.s64 	%rd42, %rd2, %rd41;
	ld.global.f32 	%f43, [%rd42+4];
	mul.wide.s32 	%rd43, %r19, 4;
	add.s64 	%rd44, %rd37, %rd43;
	ld.global.f32 	%f44, [%rd44];
	fma.rn.f32 	%f45, %f43, %f44, %f42;
	ld.global.f32 	%f46, [%rd42+8];
	add.s64 	%rd45, %rd44, %rd43;
	ld.global.f32 	%f47, [%rd45];
	fma.rn.f32 	%f48, %f46, %f47, %f45;
	ld.global.f32 	%f49, [%rd42+12];
	add.s64 	%rd46, %rd45, %rd43;
	ld.global.f32 	%f50, [%rd46];
	fma.rn.f32 	%f66, %f49, %f50, %f48;
	add.s32 	%r40, %r40, 4;
$L__BB0_7:
	setp.eq.s32 	%p6, %r13, 0;
	@%p6 bra 	$L__BB0_12;
	setp.eq.s32 	%p7, %r13, 1;
	@%p7 bra 	$L__BB0_10;
	add.s32 	%r31, %r40, %r3;
	mul.wide.u32 	%rd47, %r31, 4;
	add.s64 	%rd48, %rd2, %rd47;
	ld.global.f32 	%f52, [%rd48];
	mad.lo.s32 	%r32, %r40, %r19, %r1;
	mul.wide.s32 	%rd49, %r32, 4;
	add.s64 	%rd50, %rd1, %rd49;
	ld.global.f32 	%f53, [%rd50];
	fma.rn.f32 	%f54, %f52, %f53, %f66;
	cvt.u64.u32 	%rd51, %r3;
	cvt.u64.u32 	%rd52, %r40;
	add.s64 	%rd53, %rd52, %rd51;
	shl.b64 	%rd54, %rd53, 2;
	add.s64 	%rd55, %rd2, %rd54;
	ld.global.f32 	%f55, [%rd55+4];
	mul.wide.s32 	%rd56, %r19, 4;
	add.s64 	%rd57, %rd50, %rd56;
	ld.global.f32 	%f56, [%rd57];
	fma.rn.f32 	%f66, %f55, %f56, %f54;
	add.s32 	%r40, %r40, 2;
$L__BB0_10:
	and.b32  	%r33, %r19, 1;
	setp.eq.b32 	%p8, %r33, 1;
	not.pred 	%p9, %p8;
	@%p9 bra 	$L__BB0_12;
	add.s32 	%r34, %r40, %r3;
	mul.wide.u32 	%rd58, %r34, 4;
	add.s64 	%rd59, %rd2, %rd58;
	ld.global.f32 	%f57, [%rd59];
	mad.lo.s32 	%r35, %r40, %r19, %r1;
	mul.wide.s32 	%rd60, %r35, 4;
	add.s64 	%rd61, %rd1, %rd60;
	ld.global.f32 	%f58, [%rd61];
	fma.rn.f32 	%f66, %f57, %f58, %f66;
$L__BB0_12:
	ld.param.u64 	%rd65, [_Z6matmulPfS_S_i_param_2];
	add.s32 	%r36, %r3, %r1;
	cvta.to.global.u64 	%rd62, %rd65;
	mul.wide.s32 	%rd63, %r36, 4;
	add.s64 	%rd64, %rd62, %rd63;
	st.global.f32 	[%rd64], %f66;
$L__BB0_13:
	ret;

}


// ===== COMPILED SASS (sm_100) =====

	.target	sm_100

	.elftype	@"ET_EXEC"


//--------------------- .note.nv.tkinfo           --------------------------
	.section	.note.nv.tkinfo,"",@"SHT_NOTE"
	.sectionflags	@"SHF_NOTE_NV_TKINFO"
	.tkinfo
        /*0018*/ 	.word	0x00000002
        /*0030*/ 	.string	""
        /*0030*/ 	.string	"ptxas"
        /*0030*/ 	.string	"Cuda compilation tools, release 13.0, V13.0.88"
        /*0030*/ 	.string	"Build cuda_13.0.r13.0/compiler.36424714_0"
        /*0030*/ 	.string	"-arch sm_100 -m 64 "



//--------------------- .note.nv.cuinfo           --------------------------
	.section	.note.nv.cuinfo,"",@"SHT_NOTE"
	.sectionflags	@"SHF_NOTE_NV_CUINFO"
        /*0018*/ 	.short	0x0002
        /*001a*/ 	.short	0x0064
        /*001c*/ 	.short	0x0082
	.zero		2


//--------------------- .nv.info                  --------------------------
	.section	.nv.info,"",@"SHT_CUDA_INFO"
	.align	4


	//----- nvinfo : EIATTR_REGCOUNT
	.align		4
        /*0000*/ 	.byte	0x04, 0x2f
        /*0002*/ 	.short	(.L_1 - .L_0)
	.align		4
.L_0:
        /*0004*/ 	.word	index@(_Z6matmulPfS_S_i)
        /*0008*/ 	.word	0x0000001e


	//----- nvinfo : EIATTR_FRAME_SIZE
	.align		4
.L_1:
        /*000c*/ 	.byte	0x04, 0x11
        /*000e*/ 	.short	(.L_3 - .L_2)
	.align		4
.L_2:
        /*0010*/ 	.word	index@(_Z6matmulPfS_S_i)
        /*0014*/ 	.word	0x00000000


	//----- nvinfo : EIATTR_MIN_STACK_SIZE
	.align		4
.L_3:
        /*0018*/ 	.byte	0x04, 0x12
        /*001a*/ 	.short	(.L_5 - .L_4)
	.align		4
.L_4:
        /*001c*/ 	.word	index@(_Z6matmulPfS_S_i)
        /*0020*/ 	.word	0x00000000
.L_5:


//--------------------- .nv.compat                --------------------------
	.section	.nv.compat,"",@"SHT_CUDA_COMPAT_INFO"
	.align	4
        /*0000*/ 	.byte	0x02, 0x09, 0x00, 0x00, 0x02, 0x02, 0x01, 0x00, 0x02, 0x05, 0x05, 0x00, 0x03, 0x07, 0x01, 0x01
        /*0010*/ 	.byte	0x02, 0x03, 0x00, 0x00, 0x02, 0x06, 0x01, 0x00, 0x04, 0x0b, 0x08, 0x00, 0x09, 0x00, 0x00, 0x00
        /*0020*/ 	.byte	0x00, 0x00, 0x00, 0x00


//--------------------- .nv.info._Z6matmulPfS_S_i --------------------------
	.section	.nv.info._Z6matmulPfS_S_i,"",@"SHT_CUDA_INFO"
	.sectionflags	@""
	.align	4


	//----- nvinfo : EIATTR_CUDA_API_VERSION
	.align		4
        /*0000*/ 	.byte	0x04, 0x37
        /*0002*/ 	.short	(.L_7 - .L_6)
.L_6:
        /*0004*/ 	.word	0x00000082


	//----- nvinfo : EIATTR_KPARAM_INFO
	.align		4
.L_7:
        /*0008*/ 	.byte	0x04, 0x17
        /*000a*/ 	.short	(.L_9 - .L_8)
.L_8:
        /*000c*/ 	.word	0x00000000
        /*0010*/ 	.short	0x0003
        /*0012*/ 	.short	0x0018
        /*0014*/ 	.byte	0x00, 0xf0, 0x11, 0x00


	//----- nvinfo : EIATTR_KPARAM_INFO
	.align		4
.L_9:
        /*0018*/ 	.byte	0x04, 0x17
        /*001a*/ 	.short	(.L_11 - .L_10)
.L_10:
        /*001c*/ 	.word	0x00000000
        /*0020*/ 	.short	0x0002
        /*0022*/ 	.short	0x0010
        /*0024*/ 	.byte	0x00, 0xf5, 0x21, 0x00


	//----- nvinfo : EIATTR_KPARAM_INFO
	.align		4
.L_11:
        /*0028*/ 	.byte	0x04, 0x17
        /*002a*/ 	.short	(.L_13 - .L_12)
.L_12:
        /*002c*/ 	.word	0x00000000
        /*0030*/ 	.short	0x0001
        /*0032*/ 	.short	0x0008
        /*0034*/ 	.byte	0x00, 0xf5, 0x21, 0x00


	//----- nvinfo : EIATTR_KPARAM_INFO
	.align		4
.L_13:
        /*0038*/ 	.byte	0x04, 0x17
        /*003a*/ 	.short	(.L_15 - .L_14)
.L_14:
        /*003c*/ 	.word	0x00000000
        /*0040*/ 	.short	0x0000
        /*0042*/ 	.short	0x0000
        /*0044*/ 	.byte	0x00, 0xf5, 0x21, 0x00


	//----- nvinfo : EIATTR_SPARSE_MMA_MASK
	.align		4
.L_15:
        /*0048*/ 	.byte	0x03, 0x50
        /*004a*/ 	.short	0x0000


	//----- nvinfo : EIATTR_MAXREG_COUNT
	.align		4
        /*004c*/ 	.byte	0x03, 0x1b
        /*004e*/ 	.short	0x00ff


	//----- nvinfo : EIATTR_MERCURY_ISA_VERSION
	.align		4
        /*0050*/ 	.byte	0x03, 0x5f
        /*0052*/ 	.short	0x0101


	//----- nvinfo : EIATTR_VRC_CTA_INIT_COUNT
	.align		4
        /*0054*/ 	.byte	0x02, 0x4a
	.zero		1
	.zero		1


	//----- nvinfo : EIATTR_EXIT_INSTR_OFFSETS
	.align		4
        /*0058*/ 	.byte	0x04, 0x1c
        /*005a*/ 	.short	(.L_17 - .L_16)


	//   ....[0]....
.L_16:
        /*005c*/ 	.word	0x000000c0


	//   ....[1]....
        /*0060*/ 	.word	0x00000a90


	//----- nvinfo : EIATTR_CBANK_PARAM_SIZE
	.align		4
.L_17:
        /*0064*/ 	.byte	0x03, 0x19
        /*0066*/ 	.short	0x001c


	//----- nvinfo : EIATTR_PARAM_CBANK
	.align		4
        /*0068*/ 	.byte	0x04, 0x0a
        /*006a*/ 	.short	(.L_19 - .L_18)
	.align		4
.L_18:
        /*006c*/ 	.word	index@(.nv.constant0._Z6matmulPfS_S_i)
        /*0070*/ 	.short	0x0380
        /*0072*/ 	.short	0x001c


	//----- nvinfo : EIATTR_SW_WAR
	.align		4
.L_19:
        /*0074*/ 	.byte	0x04, 0x36
        /*0076*/ 	.short	(.L_21 - .L_20)
.L_20:
        /*0078*/ 	.word	0x00000008
.L_21:


//--------------------- .nv.callgraph             --------------------------
	.section	.nv.callgraph,"",@"SHT_CUDA_CALLGRAPH"
	.align	4
	.sectionentsize	8
	.align		4
        /*0000*/ 	.word	0x00000000
	.align		4
        /*0004*/ 	.word	0xffffffff
	.align		4
        /*0008*/ 	.word	0x00000000
	.align		4
        /*000c*/ 	.word	0xfffffffe
	.align		4
        /*0010*/ 	.word	0x00000000
	.align		4
        /*0014*/ 	.word	0xfffffffd
	.align		4
        /*0018*/ 	.word	0x00000000
	.align		4
        /*001c*/ 	.word	0xfffffffc


//--------------------- .text._Z6matmulPfS_S_i    --------------------------
	.section	.text._Z6matmulPfS_S_i,"ax",@progbits
	.align	128
        .global         _Z6matmulPfS_S_i
        .type           _Z6matmulPfS_S_i,@function
        .size           _Z6matmulPfS_S_i,(.L_x_5 - _Z6matmulPfS_S_i)
        .other          _Z6matmulPfS_S_i,@"STO_CUDA_ENTRY STV_DEFAULT"
_Z6matmulPfS_S_i:
.text._Z6matmulPfS_S_i:
[----:B------:R-:W-:Y:S01]  /*0000*/  LDC R1, c[0x0][0x37c] ;  /* 0x0000df00ff017b82 */ /* 0x000fe20000000800 */
[----:B------:R-:W0:Y:S07]  /*0010*/  S2R R3, SR_TID.X ;  /* 0x0000000000037919 */ /* 0x000e2e0000002100 */
[----:B------:R-:W0:Y:S01]  /*0020*/  LDC R0, c[0x0][0x360] ;  /* 0x0000d800ff007b82 */ /* 0x000e220000000800 */
[----:B------:R-:W1:Y:S01]  /*0030*/  LDCU UR20, c[0x0][0x398] ;  /* 0x00007300ff1477ac */ /* 0x000e620008000800 */
[----:B------:R-:W2:Y:S06]  /*0040*/  S2R R2, SR_TID.Y ;  /* 0x0000000000027919 */ /* 0x000eac0000002200 */
[----:B------:R-:W0:Y:S08]  /*0050*/  S2UR UR4, SR_CTAID.X ;  /* 0x00000000000479c3 */ /* 0x000e300000002500 */
[----:B------:R-:W2:Y:S08]  /*0060*/  S2UR UR5, SR_CTAID.Y ;  /* 0x00000000000579c3 */ /* 0x000eb00000002600 */
[----:B------:R-:W2:Y:S01]  /*0070*/  LDC R13, c[0x0][0x364] ;  /* 0x0000d900ff0d7b82 */ /* 0x000ea20000000800 */
[----:B0-----:R-:W-:-:S02]  /*0080*/  IMAD R0, R0, UR4, R3 ;  /* 0x0000000400007c24 */ /* 0x001fc4000f8e0203 */
[----:B--2---:R-:W-:-:S05]  /*0090*/  IMAD R13, R13, UR5, R2 ;  /* 0x000000050d0d7c24 */ /* 0x004fca000f8e0202 */
[----:B------:R-:W-:-:S04]  /*00a0*/  VIMNMX R2, PT, PT, R0, R13, !PT ;  /* 0x0000000d00027248 */ /* 0x000fc80007fe0100 */
[----:B-1----:R-:W-:-:S13]  /*00b0*/  ISETP.GE.AND P0, PT, R2, UR20, PT ;  /* 0x0000001402007c0c */ /* 0x002fda000bf06270 */
[----:B------:R-:W-:Y:S05]  /*00c0*/  @P0 EXIT ;  /* 0x000000000000094d */ /* 0x000fea0003800000 */
[----:B------:R-:W-:Y:S01]  /*00d0*/  UISETP.GE.U32.AND UP0, UPT, UR20, 0x8, UPT ;  /* 0x000000081400788c */ /* 0x000fe2000bf06070 */
[----:B------:R-:W-:Y:S02]  /*00e0*/  HFMA2 R12, -RZ, RZ, 0, 0 ;  /* 0x00000000ff0c7431 */ /* 0x000fe400000001ff */
[----:B------:R-:W-:Y:S01]  /*00f0*/  IMAD R13, R13, UR20, RZ ;  /* 0x000000140d0d7c24 */ /* 0x000fe2000f8e02ff */
[----:B------:R-:W-:Y:S01]  /*0100*/  UMOV UR4, URZ ;  /* 0x000000ff00047c82 */ /* 0x000fe20008000000 */
[----:B------:R-:W0:Y:S04]  /*0110*/  LDCU.64 UR18, c[0x0][0x358] ;  /* 0x00006b00ff1277ac */ /* 0x000e280008000a00 */
[----:B------:R-:W-:Y:S05]  /*0120*/  BRA.U !UP0, `(.L_x_0) ;  /* 0x0000000508047547 */ /* 0x000fea000b800000 */
[----:B------:R-:W1:Y:S01]  /*0130*/  LDCU.128 UR24, c[0x0][0x380] ;  /* 0x00007000ff1877ac */ /* 0x000e620008000c00 */
[----:B------:R-:W-:Y:S02]  /*0140*/  MOV R12, RZ ;  /* 0x000000ff000c7202 */ /* 0x000fe40000000f00 */
[----:B------:R-:W-:Y:S01]  /*0150*/  MOV R14, R0 ;  /* 0x00000000000e7202 */ /* 0x000fe20000000f00 */
[----:B------:R-:W-:-:S04]  /*0160*/  ULOP3.LUT UR4, UR20, 0x7ffffff8, URZ, 0xc0, !UPT ;  /* 0x7ffffff814047892 */ /* 0x000fc8000f8ec0ff */
[----:B------:R-:W-:Y:S01]  /*0170*/  UIADD3 UR5, UPT, UPT, -UR4, URZ, URZ ;  /* 0x000000ff04057290 */ /* 0x000fe2000fffe1ff */
[----:B-1----:R-:W-:Y:S01]  /*0180*/  MOV R2, UR24 ;  /* 0x0000001800027c02 */ /* 0x002fe20008000f00 */
[----:B------:R-:W-:Y:S01]  /*0190*/  UIMAD.WIDE UR6, UR20, 0x8, UR26 ;  /* 0x00000008140678a5 */ /* 0x000fe2000f8e021a */
[----:B------:R-:W-:Y:S01]  /*01a0*/  MOV R3, UR25 ;  /* 0x0000001900037c02 */ /* 0x000fe20008000f00 */
[----:B------:R-:W-:Y:S02]  /*01b0*/  UIMAD.WIDE UR8, UR20, 0xc, UR26 ;  /* 0x0000000c140878a5 */ /* 0x000fe4000f8e021a */
[----:B------:R-:W-:Y:S01]  /*01c0*/  UIMAD.WIDE UR10, UR20, 0x10, UR26 ;  /* 0x00000010140a78a5 */ /* 0x000fe2000f8e021a */
[----:B------:R-:W-:Y:S01]  /*01d0*/  IMAD.WIDE.U32 R2, R13, 0x4, R2 ;  /* 0x000000040d027825 */ /* 0x000fe200078e0002 */
[----:B------:R-:W-:Y:S02]  /*01e0*/  UIMAD.WIDE UR12, UR20, 0x14, UR26 ;  /* 0x00000014140c78a5 */ /* 0x000fe4000f8e021a */
[----:B------:R-:W-:Y:S01]  /*01f0*/  UIMAD.WIDE UR14, UR20, 0x18, UR26 ;  /* 0x00000018140e78a5 */ /* 0x000fe2000f8e021a */
[----:B------:R-:W-:Y:S01]  /*0200*/  IADD3 R2, P0, PT, R2, 0x10, RZ ;  /* 0x0000001002027810 */ /* 0x000fe20007f1e0ff */
[----:B------:R-:W-:-:S03]  /*0210*/  UIMAD.WIDE UR16, UR20, 0x1c, UR26 ;  /* 0x0000001c141078a5 */ /* 0x000fc6000f8e021a */
[----:B------:R-:W-:-:S09]  /*0220*/  IADD3.X R3, PT, PT, RZ, R3, RZ, P0, !PT ;  /* 0x00000003ff037210 */ /* 0x000fd200007fe4ff */
.L_x_1:
[----:B------:R-:W-:Y:S01]  /*0230*/  UIMAD.WIDE UR22, UR20, 0x4, UR26 ;  /* 0x00000004141678a5 */ /* 0x000fe2000f8e021a */
[----:B------:R-:W-:Y:S02]  /*0240*/  IMAD.MOV.U32 R23, RZ, RZ, 0x4 ;  /* 0x00000004ff177424 */ /* 0x000fe400078e00ff */
[----:B------:R-:W-:Y:S01]  /*0250*/  HFMA2 R11, -RZ, RZ, 0, 2.384185791015625e-07 ;  /* 0x00000004ff0b7431 */ /* 0x000fe200000001ff */
[----:B------:R-:W-:Y:S01]  /*0260*/  MOV R25, 0x4 ;  /* 0x0000000400197802 */ /* 0x000fe20000000f00 */
[----:B0-----:R-:W2:Y:S01]  /*0270*/  LDG.E R21, desc[UR18][R2.64+-0x10] ;  /* 0xfffff01202157981 */ /* 0x001ea2000c1e1900 */
[C---:B------:R-:W-:Y:S01]  /*0280*/  IMAD.WIDE R22, R14.reuse, R23, UR26 ;  /* 0x0000001a0e167e25 */ /* 0x040fe2000f8e0217 */
[----:B------:R-:W-:Y:S02]  /*0290*/  MOV R8, UR22 ;  /* 0x0000001600087c02 */ /* 0x000fe40008000f00 */
[----:B------:R-:W-:Y:S01]  /*02a0*/  MOV R9, UR23 ;  /* 0x0000001700097c02 */ /* 0x000fe20008000f00 */
[----:B------:R-:W3:Y:S02]  /*02b0*/  LDG.E R19, desc[UR18][R2.64+-0xc] ;  /* 0xfffff41202137981 */ /* 0x000ee4000c1e1900 */
[----:B------:R-:W-:-:S02]  /*02c0*/  IMAD.WIDE R8, R14, 0x4, R8 ;  /* 0x000000040e087825 */ /* 0x000fc400078e0208 */
[----:B------:R-:W2:Y:S01]  /*02d0*/  LDG.E R22, desc[UR18][R22.64] ;  /* 0x0000001216167981 */ /* 0x000ea2000c1e1900 */
[----:B------:R-:W-:Y:S01]  /*02e0*/  MOV R5, 0x4 ;  /* 0x0000000400057802 */ /* 0x000fe20000000f00 */
[C---:B------:R-:W-:Y:S02]  /*02f0*/  IMAD.WIDE R24, R14.reuse, R25, UR6 ;  /* 0x000000060e187e25 */ /* 0x040fe4000f8e0219 */
[----:B------:R0:W3:Y:S02]  /*0300*/  LDG.E R20, desc[UR18][R8.64] ;  /* 0x0000001208147981 */ /* 0x0000e4000c1e1900 */
[----:B------:R-:W-:Y:S02]  /*0310*/  IMAD.WIDE R10, R14, R11, UR8 ;  /* 0x000000080e0a7e25 */ /* 0x000fe4000f8e020b */
[----:B------:R-:W4:Y:S04]  /*0320*/  LDG.E R18, desc[UR18][R24.64] ;  /* 0x0000001218127981 */ /* 0x000f28000c1e1900 */
[----:B------:R-:W4:Y:S01]  /*0330*/  LDG.E R17, desc[UR18][R2.64+-0x8] ;  /* 0xfffff81202117981 */ /* 0x000f22000c1e1900 */
[----:B0-----:R-:W-:-:S02]  /*0340*/  HFMA2 R9, -RZ, RZ, 0, 2.384185791015625e-07 ;  /* 0x00000004ff097431 */ /* 0x001fc400000001ff */
[----:B------:R-:W-:Y:S01]  /*0350*/  IMAD.MOV.U32 R7, RZ, RZ, 0x4 ;  /* 0x00000004ff077424 */ /* 0x000fe200078e00ff */
[----:B------:R0:W5:Y:S01]  /*0360*/  LDG.E R16, desc[UR18][R10.64] ;  /* 0x000000120a107981 */ /* 0x000162000c1e1900 */
[----:B------:R-:W-:-:S03]  /*0370*/  IMAD.WIDE R4, R14, R5, UR10 ;  /* 0x0000000a0e047e25 */ /* 0x000fc6000f8e0205 */
[----:B------:R-:W5:Y:S01]  /*0380*/  LDG.E R15, desc[UR18][R2.64+-0x4] ;  /* 0xfffffc12020f7981 */ /* 0x000f62000c1e1900 */
[C---:B------:R-:W-:Y:S01]  /*0390*/  IMAD.WIDE R6, R14.reuse, R7, UR12 ;  /* 0x0000000c0e067e25 */ /* 0x040fe2000f8e0207 */
[----:B------:R-:W-:Y:S02]  /*03a0*/  MOV R27, 0x4 ;  /* 0x00000004001b7802 */ /* 0x000fe40000000f00 */
[----:B------:R1:W5:Y:S01]  /*03b0*/  LDG.E R4, desc[UR18][R4.64] ;  /* 0x0000001204047981 */ /* 0x000362000c1e1900 */
[----:B------:R-:W-:-:S03]  /*03c0*/  IMAD.WIDE R8, R14, R9, UR14 ;  /* 0x0000000e0e087e25 */ /* 0x000fc6000f8e0209 */
[----:B------:R-:W5:Y:S01]  /*03d0*/  LDG.E R23, desc[UR18][R2.64] ;  /* 0x0000001202177981 */ /* 0x000f62000c1e1900 */
[----:B0-----:R-:W-:-:S03]  /*03e0*/  IMAD.WIDE R10, R14, R27, UR16 ;  /* 0x000000100e0a7e25 */ /* 0x001fc6000f8e021b */
[----:B------:R-:W5:Y:S04]  /*03f0*/  LDG.E R7, desc[UR18][R6.64] ;  /* 0x0000001206077981 */ /* 0x000f68000c1e1900 */
[----:B------:R-:W5:Y:S04]  /*0400*/  LDG.E R24, desc[UR18][R2.64+0x4] ;  /* 0x0000041202187981 */ /* 0x000f68000c1e1900 */
[----:B------:R-:W5:Y:S04]  /*0410*/  LDG.E R8, desc[UR18][R8.64] ;  /* 0x0000001208087981 */ /* 0x000f68000c1e1900 */
[----:B------:R-:W5:Y:S04]  /*0420*/  LDG.E R25, desc[UR18][R2.64+0x8] ;  /* 0x0000081202197981 */ /* 0x000f68000c1e1900 */
[----:B------:R-:W5:Y:S04]  /*0430*/  LDG.E R10, desc[UR18][R10.64] ;  /* 0x000000120a0a7981 */ /* 0x000f68000c1e1900 */
[----:B------:R0:W5:Y:S01]  /*0440*/  LDG.E R27, desc[UR18][R2.64+0xc] ;  /* 0x00000c12021b7981 */ /* 0x000162000c1e1900 */
[----:B------:R-:W-:-:S04]  /*0450*/  UIADD3 UR5, UPT, UPT, UR5, 0x8, URZ ;  /* 0x0000000805057890 */ /* 0x000fc8000fffe0ff */
[----:B------:R-:W-:Y:S01]  /*0460*/  UISETP.NE.AND UP0, UPT, UR5, URZ, UPT ;  /* 0x000000ff0500728c */ /* 0x000fe2000bf05270 */
[----:B-1----:R-:W-:Y:S02]  /*0470*/  MOV R5, UR20 ;  /* 0x0000001400057c02 */ /* 0x002fe40008000f00 */
[----:B0-----:R-:W-:Y:S02]  /*0480*/  IADD3 R2, P0, PT, R2, 0x20, RZ ;  /* 0x0000002002027810 */ /* 0x001fe40007f1e0ff */
[----:B------:R-:W-:Y:S02]  /*0490*/  LEA R14, R5, R14, 0x3 ;  /* 0x0000000e050e7211 */ /* 0x000fe400078e18ff */
[----:B------:R-:W-:Y:S01]  /*04a0*/  IADD3.X R3, PT, PT, RZ, R3, RZ, P0, !PT ;  /* 0x00000003ff037210 */ /* 0x000fe200007fe4ff */
[----:B--2---:R-:W-:-:S04]  /*04b0*/  FFMA R22, R21, R22, R12 ;  /* 0x0000001615167223 */ /* 0x004fc8000000000c */
[----:B---3--:R-:W-:-:S04]  /*04c0*/  FFMA R20, R19, R20, R22 ;  /* 0x0000001413147223 */ /* 0x008fc80000000016 */
[----:B----4-:R-:W-:-:S04]  /*04d0*/  FFMA R18, R17, R18, R20 ;  /* 0x0000001211127223 */ /* 0x010fc80000000014 */
[----:B-----5:R-:W-:-:S04]  /*04e0*/  FFMA R16, R15, R16, R18 ;  /* 0x000000100f107223 */ /* 0x020fc80000000012 */
[----:B------:R-:W-:-:S04]  /*04f0*/  FFMA R23, R23, R4, R16 ;  /* 0x0000000417177223 */ /* 0x000fc80000000010 */
[----:B------:R-:W-:-:S04]  /*0500*/  FFMA R24, R24, R7, R23 ;  /* 0x0000000718187223 */ /* 0x000fc80000000017 */
[----:B------:R-:W-:-:S04]  /*0510*/  FFMA R8, R25, R8, R24 ;  /* 0x0000000819087223 */ /* 0x000fc80000000018 */
[----:B------:R-:W-:Y:S01]  /*0520*/  FFMA R12, R27, R10, R8 ;  /* 0x0000000a1b0c7223 */ /* 0x000fe20000000008 */
[----:B------:R-:W-:Y:S06]  /*0530*/  BRA.U UP0, `(.L_x_1) ;  /* 0xfffffffd003c7547 */ /* 0x000fec000b83ffff */
.L_x_0:
[----:B------:R-:W-:-:S04]  /*0540*/  ULOP3.LUT UR6, UR20, 0x7, URZ, 0xc0, !UPT ;  /* 0x0000000714067892 */ /* 0x000fc8000f8ec0ff */
[----:B------:R-:W-:-:S09]  /*0550*/  UISETP.NE.AND UP0, UPT, UR6, URZ, UPT ;  /* 0x000000ff0600728c */ /* 0x000fd2000bf05270 */
[----:B------:R-:W-:Y:S05]  /*0560*/  BRA.U !UP0, `(.L_x_2) ;  /* 0x0000000508387547 */ /* 0x000fea000b800000 */
[----:B------:R-:W-:Y:S02]  /*0570*/  UISETP.GE.U32.AND UP0, UPT, UR6, 0x4, UPT ;  /* 0x000000040600788c */ /* 0x000fe4000bf06070 */
[----:B------:R-:W-:-:S04]  /*0580*/  ULOP3.LUT UR5, UR20, 0x3, URZ, 0xc0, !UPT ;  /* 0x0000000314057892 */ /* 0x000fc8000f8ec0ff */
[----:B------:R-:W-:-:S03]  /*0590*/  UISETP.NE.AND UP1, UPT, UR5, URZ, UPT ;  /* 0x000000ff0500728c */ /* 0x000fc6000bf25270 */
[----:B------:R-:W-:Y:S08]  /*05a0*/  BRA.U !UP0, `(.L_x_3) ;  /* 0x00000001087c7547 */ /* 0x000ff0000b800000 */
[----:B------:R-:W1:Y:S01]  /*05b0*/  LDC.64 R6, c[0x0][0x388] ;  /* 0x0000e200ff067b82 */ /* 0x000e620000000a00 */
[----:B------:R-:W2:Y:S01]  /*05c0*/  LDCU.64 UR6, c[0x0][0x380] ;  /* 0x00007000ff0677ac */ /* 0x000ea20008000a00 */
[----:B------:R-:W-:Y:S01]  /*05d0*/  IMAD.U32 R9, RZ, RZ, UR4 ;  /* 0x00000004ff097e24 */ /* 0x000fe2000f8e00ff */
[C---:B------:R-:W-:Y:S02]  /*05e0*/  IADD3 R3, PT, PT, R13.reuse, UR4, RZ ;  /* 0x000000040d037c10 */ /* 0x040fe4000fffe0ff */
[----:B------:R-:W-:Y:S01]  /*05f0*/  IADD3 R10, P0, PT, R13, UR4, RZ ;  /* 0x000000040d0a7c10 */ /* 0x000fe2000ff1e0ff */
[----:B------:R-:W-:Y:S01]  /*0600*/  IMAD R9, R9, UR20, R0 ;  /* 0x0000001409097c24 */ /* 0x000fe2000f8e0200 */
[----:B------:R-:W-:Y:S01]  /*0610*/  MOV R11, UR20 ;  /* 0x00000014000b7c02 */ /* 0x000fe20008000f00 */
[----:B------:R-:W3:Y:S01]  /*0620*/  LDC.64 R4, c[0x0][0x380] ;  /* 0x0000e000ff047b82 */ /* 0x000ee20000000a00 */
[----:B------:R-:W-:Y:S01]  /*0630*/  MOV R15, UR20 ;  /* 0x00000014000f7c02 */ /* 0x000fe20008000f00 */
[----:B-1----:R-:W-:Y:S01]  /*0640*/  IMAD.WIDE R6, R9, 0x4, R6 ;  /* 0x0000000409067825 */ /* 0x002fe200078e0206 */
[----:B------:R-:W-:-:S05]  /*0650*/  MOV R9, UR20 ;  /* 0x0000001400097c02 */ /* 0x000fca0008000f00 */
[----:B------:R-:W-:Y:S02]  /*0660*/  IMAD.WIDE R8, R9, 0x4, R6 ;  /* 0x0000000409087825 */ /* 0x000fe400078e0206 */
[----:B0-----:R-:W4:Y:S02]  /*0670*/  LDG.E R6, desc[UR18][R6.64] ;  /* 0x0000001206067981 */ /* 0x001f24000c1e1900 */
[----:B---3--:R-:W-:Y:S01]  /*0680*/  IMAD.WIDE.U32 R4, R3, 0x4, R4 ;  /* 0x0000000403047825 */ /* 0x008fe200078e0004 */
[----:B------:R-:W-:Y:S01]  /*0690*/  IADD3.X R3, PT, PT, RZ, RZ, RZ, P0, !PT ;  /* 0x000000ffff037210 */ /* 0x000fe200007fe4ff */
[----:B------:R-:W3:Y:S01]  /*06a0*/  LDG.E R17, desc[UR18][R8.64] ;  /* 0x0000001208117981 */ /* 0x000ee2000c1e1900 */
[----:B--2---:R-:W-:-:S03]  /*06b0*/  LEA R2, P0, R10, UR6, 0x2 ;  /* 0x000000060a027c11 */ /* 0x004fc6000f8010ff */
[----:B------:R-:W4:Y:S01]  /*06c0*/  LDG.E R5, desc[UR18][R4.64] ;  /* 0x0000001204057981 */ /* 0x000f22000c1e1900 */
[----:B------:R-:W-:Y:S01]  /*06d0*/  LEA.HI.X R3, R10, UR7, R3, 0x2, P0 ;  /* 0x000000070a037c11 */ /* 0x000fe200080f1403 */
[----:B------:R-:W-:-:S04]  /*06e0*/  IMAD.WIDE R10, R11, 0x4, R8 ;  /* 0x000000040b0a7825 */ /* 0x000fc800078e0208 */
[----:B------:R-:W3:Y:S01]  /*06f0*/  LDG.E R16, desc[UR18][R2.64+0x4] ;  /* 0x0000041202107981 */ /* 0x000ee2000c1e1900 */
[----:B------:R-:W-:-:S03]  /*0700*/  IMAD.WIDE R14, R15, 0x4, R10 ;  /* 0x000000040f0e7825 */ /* 0x000fc600078e020a */
[----:B------:R-:W2:Y:S04]  /*0710*/  LDG.E R19, desc[UR18][R10.64] ;  /* 0x000000120a137981 */ /* 0x000ea8000c1e1900 */
[----:B------:R-:W2:Y:S04]  /*0720*/  LDG.E R18, desc[UR18][R2.64+0x8] ;  /* 0x0000081202127981 */ /* 0x000ea8000c1e1900 */
[----:B------:R-:W5:Y:S04]  /*0730*/  LDG.E R20, desc[UR18][R2.64+0xc] ;  /* 0x00000c1202147981 */ /* 0x000f68000c1e1900 */
[----:B------:R-:W5:Y:S01]  /*0740*/  LDG.E R14, desc[UR18][R14.64] ;  /* 0x000000120e0e7981 */ /* 0x000f62000c1e1900 */
[----:B------:R-:W-:Y:S01]  /*0750*/  UIADD3 UR4, UPT, UPT, UR4, 0x4, URZ ;  /* 0x0000000404047890 */ /* 0x000fe2000fffe0ff */
[----:B----4-:R-:W-:-:S04]  /*0760*/  FFMA R5, R5, R6, R12 ;  /* 0x0000000605057223 */ /* 0x010fc8000000000c */
[----:B---3--:R-:W-:-:S04]  /*0770*/  FFMA R5, R16, R17, R5 ;  /* 0x0000001110057223 */ /* 0x008fc80000000005 */
[----:B--2---:R-:W-:-:S04]  /*0780*/  FFMA R5, R18, R19, R5 ;  /* 0x0000001312057223 */ /* 0x004fc80000000005 */
[----:B-----5:R-:W-:-:S07]  /*0790*/  FFMA R12, R20, R14, R5 ;  /* 0x0000000e140c7223 */ /* 0x020fce0000000005 */
.L_x_3:
[----:B------:R-:W-:Y:S05]  /*07a0*/  BRA.U !UP1, `(.L_x_2) ;  /* 0x0000000109a87547 */ /* 0x000fea000b800000 */
[----:B------:R-:W-:Y:S01]  /*07b0*/  UISETP.NE.AND UP0, UPT, UR5, 0x1, UPT ;  /* 0x000000010500788c */ /* 0x000fe2000bf05270 */
[----:B------:R-:W-:Y:S01]  /*07c0*/  MOV R7, UR4 ;  /* 0x0000000400077c02 */ /* 0x000fe20008000f00 */
[----:B------:R-:W-:Y:S02]  /*07d0*/  ULOP3.LUT UR5, UR20, 0x1, URZ, 0xc0, !UPT ;  /* 0x0000000114057892 */ /* 0x000fe4000f8ec0ff */
[----:B------:R-:W-:Y:S02]  /*07e0*/  MOV R15, UR20 ;  /* 0x00000014000f7c02 */ /* 0x000fe40008000f00 */
[----:B------:R-:W-:Y:S01]  /*07f0*/  UISETP.NE.U32.AND UP1, UPT, UR5, 0x1, UPT ;  /* 0x000000010500788c */ /* 0x000fe2000bf25070 */
[----:B------:R-:W-:-:S04]  /*0800*/  PLOP3.LUT P1, PT, PT, PT, UP0, 0x80, 0x8 ;  /* 0x000000000008781c */ /* 0x000fc80003f2f008 */
[----:B------:R-:W1:Y:S01]  /*0810*/  @UP0 LDCU.128 UR8, c[0x0][0x380] ;  /* 0x00007000ff0807ac */ /* 0x000e620008000c00 */
[----:B------:R-:W-:Y:S01]  /*0820*/  PLOP3.LUT P0, PT, PT, PT, UP1, 0x80, 0x8 ;  /* 0x000000000008781c */ /* 0x000fe20003f0f018 */
[----:B------:R-:W2:Y:S04]  /*0830*/  @UP0 LDCU.64 UR6, c[0x0][0x380] ;  /* 0x00007000ff0607ac */ /* 0x000ea80008000a00 */
[----:B------:R-:W3:Y:S03]  /*0840*/  @!UP1 LDCU.128 UR12, c[0x0][0x380] ;  /* 0x00007000ff0c97ac */ /* 0x000ee60008000c00 */
[C---:B------:R-:W-:Y:S02]  /*0850*/  @P1 IADD3 R3, PT, PT, R13.reuse, UR4, RZ ;  /* 0x000000040d031c10 */ /* 0x040fe4000fffe0ff */
[----:B------:R-:W-:Y:S01]  /*0860*/  @P1 IADD3 R6, P2, PT, R13, UR4, RZ ;  /* 0x000000040d061c10 */ /* 0x000fe2000ff5e0ff */
[----:B------:R-:W-:Y:S01]  /*0870*/  @UP0 UIADD3 UR4, UPT, UPT, UR4, 0x2, URZ ;  /* 0x0000000204040890 */ /* 0x000fe2000fffe0ff */
[----:B-1----:R-:W-:Y:S01]  /*0880*/  MOV R11, UR9 ;  /* 0x00000009000b7c02 */ /* 0x002fe20008000f00 */
[----:B------:R-:W-:Y:S01]  /*0890*/  IMAD.U32 R10, RZ, RZ, UR8 ;  /* 0x00000008ff0a7e24 */ /* 0x000fe2000f8e00ff */
[----:B------:R-:W-:-:S02]  /*08a0*/  MOV R4, UR10 ;  /* 0x0000000a00047c02 */ /* 0x000fc40008000f00 */
[----:B------:R-:W-:Y:S01]  /*08b0*/  MOV R5, UR11 ;  /* 0x0000000b00057c02 */ /* 0x000fe20008000f00 */
[----:B------:R-:W-:-:S04]  /*08c0*/  @P1 IMAD.WIDE.U32 R10, R3, 0x4, R10 ;  /* 0x00000004030a1825 */ /* 0x000fc800078e000a */
[----:B------:R-:W-:Y:S01]  /*08d0*/  @P1 IMAD R3, R7, UR20, R0 ;  /* 0x0000001407031c24 */ /* 0x000fe2000f8e0200 */
[----:B------:R-:W-:Y:S01]  /*08e0*/  @P1 IADD3.X R7, PT, PT, RZ, RZ, RZ, P2, !PT ;  /* 0x000000ffff071210 */ /* 0x000fe200017fe4ff */
[----:B------:R-:W-:Y:S01]  /*08f0*/  IMAD.U32 R19, RZ, RZ, UR4 ;  /* 0x00000004ff137e24 */ /* 0x000fe2000f8e00ff */
[C---:B--2---:R-:W-:Y:S01]  /*0900*/  @P1 LEA R2, P2, R6.reuse, UR6, 0x2 ;  /* 0x0000000606021c11 */ /* 0x044fe2000f8410ff */
[----:B------:R-:W-:Y:S01]  /*0910*/  @P1 IMAD.WIDE R4, R3, 0x4, R4 ;  /* 0x0000000403041825 */ /* 0x000fe200078e0204 */
[----:B------:R-:W-:Y:S01]  /*0920*/  @!P0 IADD3 R17, PT, PT, R13, UR4, RZ ;  /* 0x000000040d118c10 */ /* 0x000fe2000fffe0ff */
[----:B0-----:R-:W2:Y:S01]  /*0930*/  @P1 LDG.E R11, desc[UR18][R10.64] ;  /* 0x000000120a0b1981 */ /* 0x001ea2000c1e1900 */
[----:B------:R-:W-:Y:S01]  /*0940*/  @P1 LEA.HI.X R3, R6, UR7, R7, 0x2, P2 ;  /* 0x0000000706031c11 */ /* 0x000fe200090f1407 */
[----:B------:R-:W-:Y:S01]  /*0950*/  @!P0 IMAD R19, R19, UR20, R0 ;  /* 0x0000001413138c24 */ /* 0x000fe2000f8e0200 */
[----:B---3--:R-:W-:Y:S01]  /*0960*/  MOV R6, UR12 ;  /* 0x0000000c00067c02 */ /* 0x008fe20008000f00 */
[----:B------:R-:W-:Y:S01]  /*0970*/  @P1 IMAD.WIDE R14, R15, 0x4, R4 ;  /* 0x000000040f0e1825 */ /* 0x000fe200078e0204 */
[----:B------:R-:W-:Y:S01]  /*0980*/  MOV R7, UR13 ;  /* 0x0000000d00077c02 */ /* 0x000fe20008000f00 */
[----:B------:R-:W2:Y:S01]  /*0990*/  @P1 LDG.E R4, desc[UR18][R4.64] ;  /* 0x0000001204041981 */ /* 0x000ea2000c1e1900 */
[----:B------:R-:W-:-:S02]  /*09a0*/  MOV R8, UR14 ;  /* 0x0000000e00087c02 */ /* 0x000fc40008000f00 */
[----:B------:R-:W-:Y:S01]  /*09b0*/  MOV R9, UR15 ;  /* 0x0000000f00097c02 */ /* 0x000fe20008000f00 */
[----:B------:R-:W-:Y:S01]  /*09c0*/  @!P0 IMAD.WIDE.U32 R6, R17, 0x4, R6 ;  /* 0x0000000411068825 */ /* 0x000fe200078e0006 */
[----:B------:R-:W3:Y:S03]  /*09d0*/  @P1 LDG.E R14, desc[UR18][R14.64] ;  /* 0x000000120e0e1981 */ /* 0x000ee6000c1e1900 */
[----:B------:R-:W-:Y:S01]  /*09e0*/  @!P0 IMAD.WIDE R8, R19, 0x4, R8 ;  /* 0x0000000413088825 */ /* 0x000fe200078e0208 */
[----:B------:R-:W3:Y:S04]  /*09f0*/  @P1 LDG.E R2, desc[UR18][R2.64+0x4] ;  /* 0x0000041202021981 */ /* 0x000ee8000c1e1900 */
[----:B------:R-:W4:Y:S04]  /*0a00*/  @!P0 LDG.E R7, desc[UR18][R6.64] ;  /* 0x0000001206078981 */ /* 0x000f28000c1e1900 */
[----:B------:R-:W4:Y:S01]  /*0a10*/  @!P0 LDG.E R8, desc[UR18][R8.64] ;  /* 0x0000001208088981 */ /* 0x000f22000c1e1900 */
[----:B--2---:R-:W-:-:S04]  /*0a20*/  @P1 FFMA R11, R11, R4, R12 ;  /* 0x000000040b0b1223 */ /* 0x004fc8000000000c */
[----:B---3--:R-:W-:-:S04]  /*0a30*/  @P1 FFMA R12, R2, R14, R11 ;  /* 0x0000000e020c1223 */ /* 0x008fc8000000000b */
[----:B----4-:R-:W-:-:S07]  /*0a40*/  @!P0 FFMA R12, R7, R8, R12 ;  /* 0x00000008070c8223 */ /* 0x010fce000000000c */
.L_x_2:
[----:B------:R-:W1:Y:S01]  /*0a50*/  LDC.64 R2, c[0x0][0x390] ;  /* 0x0000e400ff027b82 */ /* 0x000e620000000a00 */
[----:B------:R-:W-:-:S05]  /*0a60*/  IADD3 R13, PT, PT, R0, R13, RZ ;  /* 0x0000000d000d7210 */ /* 0x000fca0007ffe0ff */
[----:B-1----:R-:W-:-:S05]  /*0a70*/  IMAD.WIDE R2, R13, 0x4, R2 ;  /* 0x000000040d027825 */ /* 0x002fca00078e0202 */
[----:B0-----:R-:W-:Y:S01]  /*0a80*/  STG.E desc[UR18][R2.64], R12 ;  /* 0x0000000c02007986 */ /* 0x001fe2000c101912 */
[----:B------:R-:W-:Y:S05]  /*0a90*/  EXIT ;  /* 0x000000000000794d */ /* 0x000fea0003800000 */
.L_x_4:
[----:B------:R-:W-:-:S00]  /*0aa0*/  BRA `(.L_x_4) ;  /* 0xfffffffc00fc7947 */ /* 0x000fc0000383ffff */
[----:B------:R-:W-:-:S00]  /*0ab0*/  NOP ;  /* 0x0000000000007918 */ /* 0x000fc00000000000 */
        /* <DEDUP_REMOVED lines=12> */
.L_x_5:


//--------------------- .nv.shared.reserved.0     --------------------------
	.section	.nv.shared.reserved.0,"aw",@nobits
	.weak		__nv_reservedSMEM_offset_0_alias
	.size		__nv_reservedSMEM_offset_0_alias, 0, 64
	.other		__nv_reservedSMEM_offset_0_alias,@"STO_CUDA_RESERVED_SHARED STV_DEFAULT"
__nv_reservedSMEM_offset_0_alias:
	.zero		0
	.zero		64


//--------------------- .nv.constant0._Z6matmulPfS_S_i --------------------------
	.section	.nv.constant0._Z6matmulPfS_S_i,"a",@progbits
	.sectionflags	@""
	.align	4
.nv.constant0._Z6matmulPfS_S_i:
	.zero		924


//--------------------- SYMBOLS --------------------------

	.type		.nv.reservedSmem.offset0,@object
	.size		.nv.reservedSmem.offset0,0x4
